//
// Generated by NVIDIA NVVM Compiler
//
// Compiler Build ID: CL-36424714
// Cuda compilation tools, release 13.0, V13.0.88
// Based on NVVM 20.0.0
//

.version 9.0
.target sm_100
.address_size 64

	// .globl	_Z9vectoraddPiS_S_i

.visible .entry _Z9vectoraddPiS_S_i(
	.param .u64 .ptr .align 1 _Z9vectoraddPiS_S_i_param_0,
	.param .u64 .ptr .align 1 _Z9vectoraddPiS_S_i_param_1,
	.param .u64 .ptr .align 1 _Z9vectoraddPiS_S_i_param_2,
	.param .u32 _Z9vectoraddPiS_S_i_param_3
)
{
	.reg .pred 	%p<2>;
	.reg .b32 	%r<9>;
	.reg .b64 	%rd<11>;

	ld.param.u64 	%rd1, [_Z9vectoraddPiS_S_i_param_0];
	ld.param.u64 	%rd2, [_Z9vectoraddPiS_S_i_param_1];
	ld.param.u64 	%rd3, [_Z9vectoraddPiS_S_i_param_2];
	ld.param.u32 	%r2, [_Z9vectoraddPiS_S_i_param_3];
	mov.u32 	%r3, %ctaid.x;
	mov.u32 	%r4, %ntid.x;
	mov.u32 	%r5, %tid.x;
	mad.lo.s32 	%r1, %r3, %r4, %r5;
	setp.ge.s32 	%p1, %r1, %r2;
	@%p1 bra 	$L__BB0_2;
	cvta.to.global.u64 	%rd4, %rd1;
	cvta.to.global.u64 	%rd5, %rd2;
	cvta.to.global.u64 	%rd6, %rd3;
	mul.wide.s32 	%rd7, %r1, 4;
	add.s64 	%rd8, %rd4, %rd7;
	ld.global.u32 	%r6, [%rd8];
	add.s64 	%rd9, %rd5, %rd7;
	ld.global.u32 	%r7, [%rd9];
	add.s32 	%r8, %r7, %r6;
	add.s64 	%rd10, %rd6, %rd7;
	st.global.u32 	[%rd10], %r8;
$L__BB0_2:
	ret;

}


// ===== COMPILED SASS (sm_100) =====

	.target	sm_100

	.elftype	@"ET_EXEC"


//--------------------- .note.nv.tkinfo           --------------------------
	.section	.note.nv.tkinfo,"",@"SHT_NOTE"
	.sectionflags	@"SHF_NOTE_NV_TKINFO"
	.tkinfo
        /*0018*/ 	.word	0x00000002
        /*0030*/ 	.string	""
        /*0030*/ 	.string	"ptxas"
        /*0030*/ 	.string	"Cuda compilation tools, release 13.0, V13.0.88"
        /*0030*/ 	.string	"Build cuda_13.0.r13.0/compiler.36424714_0"
        /*0030*/ 	.string	"-arch sm_100 -m 64 "



//--------------------- .note.nv.cuinfo           --------------------------
	.section	.note.nv.cuinfo,"",@"SHT_NOTE"
	.sectionflags	@"SHF_NOTE_NV_CUINFO"
        /*0018*/ 	.short	0x0002
        /*001a*/ 	.short	0x0064
        /*001c*/ 	.short	0x0082
	.zero		2


//--------------------- .nv.info                  --------------------------
	.section	.nv.info,"",@"SHT_CUDA_INFO"
	.align	4


	//----- nvinfo : EIATTR_REGCOUNT
	.align		4
        /*0000*/ 	.byte	0x04, 0x2f
        /*0002*/ 	.short	(.L_1 - .L_0)
	.align		4
.L_0:
        /*0004*/ 	.word	index@(_Z9vectoraddPiS_S_i)
        /*0008*/ 	.word	0x0000000c


	//----- nvinfo : EIATTR_FRAME_SIZE
	.align		4
.L_1:
        /*000c*/ 	.byte	0x04, 0x11
        /*000e*/ 	.short	(.L_3 - .L_2)
	.align		4
.L_2:
        /*0010*/ 	.word	index@(_Z9vectoraddPiS_S_i)
        /*0014*/ 	.word	0x00000000


	//----- nvinfo : EIATTR_MIN_STACK_SIZE
	.align		4
.L_3:
        /*0018*/ 	.byte	0x04, 0x12
        /*001a*/ 	.short	(.L_5 - .L_4)
	.align		4
.L_4:
        /*001c*/ 	.word	index@(_Z9vectoraddPiS_S_i)
        /*0020*/ 	.word	0x00000000
.L_5:


//--------------------- .nv.compat                --------------------------
	.section	.nv.compat,"",@"SHT_CUDA_COMPAT_INFO"
	.align	4
        /*0000*/ 	.byte	0x02, 0x09, 0x00, 0x00, 0x02, 0x02, 0x01, 0x00, 0x02, 0x05, 0x05, 0x00, 0x03, 0x07, 0x01, 0x01
        /*0010*/ 	.byte	0x02, 0x03, 0x00, 0x00, 0x02, 0x06, 0x01, 0x00, 0x04, 0x0b, 0x08, 0x00, 0x09, 0x00, 0x00, 0x00
        /*0020*/ 	.byte	0x00, 0x00, 0x00, 0x00


//--------------------- .nv.info._Z9vectoraddPiS_S_i --------------------------
	.section	.nv.info._Z9vectoraddPiS_S_i,"",@"SHT_CUDA_INFO"
	.sectionflags	@""
	.align	4


	//----- nvinfo : EIATTR_CUDA_API_VERSION
	.align		4
        /*0000*/ 	.byte	0x04, 0x37
        /*0002*/ 	.short	(.L_7 - .L_6)
.L_6:
        /*0004*/ 	.word	0x00000082


	//----- nvinfo : EIATTR_KPARAM_INFO
	.align		4
.L_7:
        /*0008*/ 	.byte	0x04, 0x17
        /*000a*/ 	.short	(.L_9 - .L_8)
.L_8:
        /*000c*/ 	.word	0x00000000
        /*0010*/ 	.short	0x0003
        /*0012*/ 	.short	0x0018
        /*0014*/ 	.byte	0x00, 0xf0, 0x11, 0x00


	//----- nvinfo : EIATTR_KPARAM_INFO
	.align		4
.L_9:
        /*0018*/ 	.byte	0x04, 0x17
        /*001a*/ 	.short	(.L_11 - .L_10)
.L_10:
        /*001c*/ 	.word	0x00000000
        /*0020*/ 	.short	0x0002
        /*0022*/ 	.short	0x0010
        /*0024*/ 	.byte	0x00, 0xf5, 0x21, 0x00


	//----- nvinfo : EIATTR_KPARAM_INFO
	.align		4
.L_11:
        /*0028*/ 	.byte	0x04, 0x17
        /*002a*/ 	.short	(.L_13 - .L_12)
.L_12:
        /*002c*/ 	.word	0x00000000
        /*0030*/ 	.short	0x0001
        /*0032*/ 	.short	0x0008
        /*0034*/ 	.byte	0x00, 0xf5, 0x21, 0x00


	//----- nvinfo : EIATTR_KPARAM_INFO
	.align		4
.L_13:
        /*0038*/ 	.byte	0x04, 0x17
        /*003a*/ 	.short	(.L_15 - .L_14)
.L_14:
        /*003c*/ 	.word	0x00000000
        /*0040*/ 	.short	0x0000
        /*0042*/ 	.short	0x0000
        /*0044*/ 	.byte	0x00, 0xf5, 0x21, 0x00


	//----- nvinfo : EIATTR_SPARSE_MMA_MASK
	.align		4
.L_15:
        /*0048*/ 	.byte	0x03, 0x50
        /*004a*/ 	.short	0x0000


	//----- nvinfo : EIATTR_MAXREG_COUNT
	.align		4
        /*004c*/ 	.byte	0x03, 0x1b
        /*004e*/ 	.short	0x00ff


	//----- nvinfo : EIATTR_MERCURY_ISA_VERSION
	.align		4
        /*0050*/ 	.byte	0x03, 0x5f
        /*0052*/ 	.short	0x0101


	//----- nvinfo : EIATTR_VRC_CTA_INIT_COUNT
	.align		4
        /*0054*/ 	.byte	0x02, 0x4a
	.zero		1
	.zero		1


	//----- nvinfo : EIATTR_EXIT_INSTR_OFFSETS
	.align		4
        /*0058*/ 	.byte	0x04, 0x1c
        /*005a*/ 	.short	(.L_17 - .L_16)


	//   ....[0]....
.L_16:
        /*005c*/ 	.word	0x00000070


	//   ....[1]....
        /*0060*/ 	.word	0x00000130


	//----- nvinfo : EIATTR_CBANK_PARAM_SIZE
	.align		4
.L_17:
        /*0064*/ 	.byte	0x03, 0x19
        /*0066*/ 	.short	0x001c


	//----- nvinfo : EIATTR_PARAM_CBANK
	.align		4
        /*0068*/ 	.byte	0x04, 0x0a
        /*006a*/ 	.short	(.L_19 - .L_18)
	.align		4
.L_18:
        /*006c*/ 	.word	index@(.nv.constant0._Z9vectoraddPiS_S_i)
        /*0070*/ 	.short	0x0380
        /*0072*/ 	.short	0x001c


	//----- nvinfo : EIATTR_SW_WAR
	.align		4
.L_19:
        /*0074*/ 	.byte	0x04, 0x36
        /*0076*/ 	.short	(.L_21 - .L_20)
.L_20:
        /*0078*/ 	.word	0x00000008
.L_21:


//--------------------- .nv.callgraph             --------------------------
	.section	.nv.callgraph,"",@"SHT_CUDA_CALLGRAPH"
	.align	4
	.sectionentsize	8
	.align		4
        /*0000*/ 	.word	0x00000000
	.align		4
        /*0004*/ 	.word	0xffffffff
	.align		4
        /*0008*/ 	.word	0x00000000
	.align		4
        /*000c*/ 	.word	0xfffffffe
	.align		4
        /*0010*/ 	.word	0x00000000
	.align		4
        /*0014*/ 	.word	0xfffffffd
	.align		4
        /*0018*/ 	.word	0x00000000
	.align		4
        /*001c*/ 	.word	0xfffffffc


//--------------------- .text._Z9vectoraddPiS_S_i --------------------------
	.section	.text._Z9vectoraddPiS_S_i,"ax",@progbits
	.align	128
        .global         _Z9vectoraddPiS_S_i
        .type           _Z9vectoraddPiS_S_i,@function
        .size           _Z9vectoraddPiS_S_i,(.L_x_1 - _Z9vectoraddPiS_S_i)
        .other          _Z9vectoraddPiS_S_i,@"STO_CUDA_ENTRY STV_DEFAULT"
_Z9vectoraddPiS_S_i:
.text._Z9vectoraddPiS_S_i:
[----:B------:R-:W-:Y:S01]  /*0000*/  LDC R1, c[0x0][0x37c] ;  /* 0x0000df00ff017b82 */ /* 0x000fe20000000800 */
[----:B------:R-:W0:Y:S07]  /*0010*/  S2R R0, SR_TID.X ;  /* 0x0000000000007919 */ /* 0x000e2e0000002100 */
[----:B------:R-:W0:Y:S01]  /*0020*/  S2UR UR4, SR_CTAID.X ;  /* 0x00000000000479c3 */ /* 0x000e220000002500 */
[----:B------:R-:W1:Y:S07]  /*0030*/  LDCU UR5, c[0x0][0x398] ;  /* 0x00007300ff0577ac */ /* 0x000e6e0008000800 */
[----:B------:R-:W0:Y:S02]  /*0040*/  LDC R9, c[0x0][0x360] ;  /* 0x0000d800ff097b82 */ /* 0x000e240000000800 */
[----:B0-----:R-:W-:-:S05]  /*0050*/  IMAD R9, R9, UR4, R0 ;  /* 0x0000000409097c24 */ /* 0x001fca000f8e0200 */
[----:B-1----:R-:W-:-:S13]  /*0060*/  ISETP.GE.AND P0, PT, R9, UR5, PT ;  /* 0x0000000509007c0c */ /* 0x002fda000bf06270 */
[----:B------:R-:W-:Y:S05]  /*0070*/  @P0 EXIT ;  /* 0x000000000000094d */ /* 0x000fea0003800000 */
[----:B------:R-:W0:Y:S01]  /*0080*/  LDC.64 R2, c[0x0][0x380] ;  /* 0x0000e000ff027b82 */ /* 0x000e220000000a00 */
[----:B------:R-:W1:Y:S07]  /*0090*/  LDCU.64 UR4, c[0x0][0x358] ;  /* 0x00006b00ff0477ac */ /* 0x000e6e0008000a00 */
[----:B------:R-:W2:Y:S08]  /*00a0*/  LDC.64 R4, c[0x0][0x388] ;  /* 0x0000e200ff047b82 */ /* 0x000eb00000000a00 */
[----:B------:R-:W3:Y:S01]  /*00b0*/  LDC.64 R6, c[0x0][0x390] ;  /* 0x0000e400ff067b82 */ /* 0x000ee20000000a00 */
[----:B0-----:R-:W-:-:S06]  /*00c0*/  IMAD.WIDE R2, R9, 0x4, R2 ;  /* 0x0000000409027825 */ /* 0x001fcc00078e0202 */
[----:B-1----:R-:W4:Y:S01]  /*00d0*/  LDG.E R2, desc[UR4][R2.64] ;  /* 0x0000000402027981 */ /* 0x002f22000c1e1900 */
[----:B--2---:R-:W-:-:S06]  /*00e0*/  IMAD.WIDE R4, R9, 0x4, R4 ;  /* 0x0000000409047825 */ /* 0x004fcc00078e0204 */
[----:B------:R-:W4:Y:S01]  /*00f0*/  LDG.E R5, desc[UR4][R4.64] ;  /* 0x0000000404057981 */ /* 0x000f22000c1e1900 */
[----:B---3--:R-:W-:Y:S01]  /*0100*/  IMAD.WIDE R6, R9, 0x4, R6 ;  /* 0x0000000409067825 */ /* 0x008fe200078e0206 */
[----:B----4-:R-:W-:-:S05]  /*0110*/  IADD3 R9, PT, PT, R2, R5, RZ ;  /* 0x0000000502097210 */ /* 0x010fca0007ffe0ff */
[----:B------:R-:W-:Y:S01]  /*0120*/  STG.E desc[UR4][R6.64], R9 ;  /* 0x0000000906007986 */ /* 0x000fe2000c101904 */
[----:B------:R-:W-:Y:S05]  /*0130*/  EXIT ;  /* 0x000000000000794d */ /* 0x000fea0003800000 */
.L_x_0:
[----:B------:R-:W-:-:S00]  /*0140*/  BRA `(.L_x_0) ;  /* 0xfffffffc00fc7947 */ /* 0x000fc0000383ffff */
[----:B------:R-:W-:-:S00]  /*0150*/  NOP ;  /* 0x0000000000007918 */ /* 0x000fc00000000000 */
        /* <DEDUP_REMOVED lines=10> */
.L_x_1:


//--------------------- .nv.shared.reserved.0     --------------------------
	.section	.nv.shared.reserved.0,"aw",@nobits
	.weak		__nv_reservedSMEM_offset_0_alias
	.size		__nv_reservedSMEM_offset_0_alias, 0, 64
	.other		__nv_reservedSMEM_offset_0_alias,@"STO_CUDA_RESERVED_SHARED STV_DEFAULT"
__nv_reservedSMEM_offset_0_alias:
	.zero		0
	.zero		64


//--------------------- .nv.constant0._Z9vectoraddPiS_S_i --------------------------
	.section	.nv.constant0._Z9vectoraddPiS_S_i,"a",@progbits
	.sectionflags	@""
	.align	4
.nv.constant0._Z9vectoraddPiS_S_i:
	.zero		924


//--------------------- SYMBOLS --------------------------

	.type		.nv.reservedSmem.offset0,@object
	.size		.nv.reservedSmem.offset0,0x4
